//
// Generated by NVIDIA NVVM Compiler
//
// Compiler Build ID: CL-36424714
// Cuda compilation tools, release 13.0, V13.0.88
// Based on NVVM 20.0.0
//

.version 9.0
.target sm_100
.address_size 64

	// .globl	_Z12helloFromGPUv
.extern .func  (.param .b32 func_retval0) vprintf
(
	.param .b64 vprintf_param_0,
	.param .b64 vprintf_param_1
)
;
.global .align 4 .b8 precalc_xorwow_matrix[102400];
.global .align 4 .b8 precalc_xorwow_offset_matrix[102400];
.global .align 4 .b8 mrg32k3aM1[2304];
.global .align 4 .b8 mrg32k3aM2[2304];
.global .align 4 .b8 mrg32k3aM1SubSeq[2016];
.global .align 4 .b8 mrg32k3aM2SubSeq[2016];
.global .align 4 .b8 mrg32k3aM1Seq[2304];
.global .align 4 .b8 mrg32k3aM2Seq[2304];
.const .align 8 .b8 __cr_lgamma_table[72];
.global .align 1 .b8 $str[17] = {72, 101, 108, 108, 111, 32, 102, 114, 111, 109, 32, 71, 80, 85, 33, 10};

.visible .entry _Z12helloFromGPUv()
{
	.reg .b32 	%r<3>;
	.reg .b64 	%rd<3>;

	mov.u64 	%rd1, $str;
	cvta.global.u64 	%rd2, %rd1;
	{ // callseq 0, 0
	.param .b64 param0;
	st.param.b64 	[param0], %rd2;
	.param .b64 param1;
	st.param.b64 	[param1], 0;
	.param .b32 retval0;
	call.uni (retval0), 
	vprintf, 
	(
	param0, 
	param1
	);
	ld.param.b32 	%r1, [retval0];
	} // callseq 0
	ret;

}
	// .globl	_Z14matrixMultiplyPfS_S_
.visible .entry _Z14matrixMultiplyPfS_S_(
	.param .u64 .ptr .align 1 _Z14matrixMultiplyPfS_S__param_0,
	.param .u64 .ptr .align 1 _Z14matrixMultiplyPfS_S__param_1,
	.param .u64 .ptr .align 1 _Z14matrixMultiplyPfS_S__param_2
)
{
	.reg .pred 	%p<5>;
	.reg .b32 	%r<18>;
	.reg .b32 	%f<52>;
	.reg .b64 	%rd<18>;

	ld.param.u64 	%rd5, [_Z14matrixMultiplyPfS_S__param_0];
	ld.param.u64 	%rd6, [_Z14matrixMultiplyPfS_S__param_1];
	ld.param.u64 	%rd7, [_Z14matrixMultiplyPfS_S__param_2];
	mov.u32 	%r8, %ctaid.y;
	mov.u32 	%r9, %ntid.y;
	mov.u32 	%r10, %tid.y;
	mad.lo.s32 	%r1, %r8, %r9, %r10;
	mov.u32 	%r11, %ctaid.x;
	mov.u32 	%r12, %ntid.x;
	mov.u32 	%r13, %tid.x;
	mad.lo.s32 	%r2, %r11, %r12, %r13;
	setp.gt.u32 	%p1, %r1, 16383;
	setp.gt.s32 	%p2, %r2, 16383;
	or.pred  	%p3, %p1, %p2;
	@%p3 bra 	$L__BB1_4;
	shl.b32 	%r3, %r1, 14;
	mul.wide.u32 	%rd8, %r3, 4;
	cvta.to.global.u64 	%rd9, %rd5;
	add.s64 	%rd10, %rd8, %rd9;
	add.s64 	%rd17, %rd10, 32;
	cvta.to.global.u64 	%rd11, %rd6;
	add.s64 	%rd2, %rd11, 524288;
	mov.f32 	%f51, 0f00000000;
	mov.b32 	%r17, 0;
	mov.u32 	%r16, %r2;
$L__BB1_2:
	mul.wide.s32 	%rd12, %r16, 4;
	add.s64 	%rd13, %rd2, %rd12;
	ld.global.f32 	%f4, [%rd17+-32];
	ld.global.f32 	%f5, [%rd13+-524288];
	fma.rn.f32 	%f6, %f4, %f5, %f51;
	ld.global.f32 	%f7, [%rd17+-28];
	ld.global.f32 	%f8, [%rd13+-458752];
	fma.rn.f32 	%f9, %f7, %f8, %f6;
	ld.global.f32 	%f10, [%rd17+-24];
	ld.global.f32 	%f11, [%rd13+-393216];
	fma.rn.f32 	%f12, %f10, %f11, %f9;
	ld.global.f32 	%f13, [%rd17+-20];
	ld.global.f32 	%f14, [%rd13+-327680];
	fma.rn.f32 	%f15, %f13, %f14, %f12;
	ld.global.f32 	%f16, [%rd17+-16];
	ld.global.f32 	%f17, [%rd13+-262144];
	fma.rn.f32 	%f18, %f16, %f17, %f15;
	ld.global.f32 	%f19, [%rd17+-12];
	ld.global.f32 	%f20, [%rd13+-196608];
	fma.rn.f32 	%f21, %f19, %f20, %f18;
	ld.global.f32 	%f22, [%rd17+-8];
	ld.global.f32 	%f23, [%rd13+-131072];
	fma.rn.f32 	%f24, %f22, %f23, %f21;
	ld.global.f32 	%f25, [%rd17+-4];
	ld.global.f32 	%f26, [%rd13+-65536];
	fma.rn.f32 	%f27, %f25, %f26, %f24;
	ld.global.f32 	%f28, [%rd17];
	ld.global.f32 	%f29, [%rd13];
	fma.rn.f32 	%f30, %f28, %f29, %f27;
	ld.global.f32 	%f31, [%rd17+4];
	ld.global.f32 	%f32, [%rd13+65536];
	fma.rn.f32 	%f33, %f31, %f32, %f30;
	ld.global.f32 	%f34, [%rd17+8];
	ld.global.f32 	%f35, [%rd13+131072];
	fma.rn.f32 	%f36, %f34, %f35, %f33;
	ld.global.f32 	%f37, [%rd17+12];
	ld.global.f32 	%f38, [%rd13+196608];
	fma.rn.f32 	%f39, %f37, %f38, %f36;
	ld.global.f32 	%f40, [%rd17+16];
	ld.global.f32 	%f41, [%rd13+262144];
	fma.rn.f32 	%f42, %f40, %f41, %f39;
	ld.global.f32 	%f43, [%rd17+20];
	ld.global.f32 	%f44, [%rd13+327680];
	fma.rn.f32 	%f45, %f43, %f44, %f42;
	ld.global.f32 	%f46, [%rd17+24];
	ld.global.f32 	%f47, [%rd13+393216];
	fma.rn.f32 	%f48, %f46, %f47, %f45;
	ld.global.f32 	%f49, [%rd17+28];
	ld.global.f32 	%f50, [%rd13+458752];
	fma.rn.f32 	%f51, %f49, %f50, %f48;
	add.s32 	%r17, %r17, 16;
	add.s64 	%rd17, %rd17, 64;
	add.s32 	%r16, %r16, 262144;
	setp.ne.s32 	%p4, %r17, 16384;
	@%p4 bra 	$L__BB1_2;
	add.s32 	%r15, %r3, %r2;
	cvta.to.global.u64 	%rd14, %rd7;
	mul.wide.s32 	%rd15, %r15, 4;
	add.s64 	%rd16, %rd14, %rd15;
	st.global.f32 	[%rd16], %f51;
$L__BB1_4:
	ret;

}


// ===== COMPILED SASS (sm_100) =====

	.target	sm_100

	.elftype	@"ET_EXEC"


//--------------------- .note.nv.tkinfo           --------------------------
	.section	.note.nv.tkinfo,"",@"SHT_NOTE"
	.sectionflags	@"SHF_NOTE_NV_TKINFO"
	.tkinfo
        /*0018*/ 	.word	0x00000002
        /*0030*/ 	.string	""
        /*0030*/ 	.string	"ptxas"
        /*0030*/ 	.string	"Cuda compilation tools, release 13.0, V13.0.88"
        /*0030*/ 	.string	"Build cuda_13.0.r13.0/compiler.36424714_0"
        /*0030*/ 	.string	"-arch sm_100 -m 64 "



//--------------------- .note.nv.cuinfo           --------------------------
	.section	.note.nv.cuinfo,"",@"SHT_NOTE"
	.sectionflags	@"SHF_NOTE_NV_CUINFO"
        /*0018*/ 	.short	0x0002
        /*001a*/ 	.short	0x0064
        /*001c*/ 	.short	0x0082
	.zero		2


//--------------------- .nv.info                  --------------------------
	.section	.nv.info,"",@"SHT_CUDA_INFO"
	.align	4


	//----- nvinfo : EIATTR_REGCOUNT
	.align		4
        /*0000*/ 	.byte	0x04, 0x2f
        /*0002*/ 	.short	(.L_11 - .L_10)
	.align		4
.L_10:
        /*0004*/ 	.word	index@(_Z12helloFromGPUv)
        /*0008*/ 	.word	0x00000018


	//----- nvinfo : EIATTR_FRAME_SIZE
	.align		4
.L_11:
        /*000c*/ 	.byte	0x04, 0x11
        /*000e*/ 	.short	(.L_13 - .L_12)
	.align		4
.L_12:
        /*0010*/ 	.word	index@(_Z12helloFromGPUv)
        /*0014*/ 	.word	0x00000000


	//----- nvinfo : EIATTR_REGCOUNT
	.align		4
.L_13:
        /*0018*/ 	.byte	0x04, 0x2f
        /*001a*/ 	.short	(.L_15 - .L_14)
	.align		4
.L_14:
        /*001c*/ 	.word	index@(_Z14matrixMultiplyPfS_S_)
        /*0020*/ 	.word	0x0000001f


	//----- nvinfo : EIATTR_FRAME_SIZE
	.align		4
.L_15:
        /*0024*/ 	.byte	0x04, 0x11
        /*0026*/ 	.short	(.L_17 - .L_16)
	.align		4
.L_16:
        /*0028*/ 	.word	index@(_Z14matrixMultiplyPfS_S_)
        /*002c*/ 	.word	0x00000000


	//----- nvinfo : EIATTR_MIN_STACK_SIZE
	.align		4
.L_17:
        /*0030*/ 	.byte	0x04, 0x12
        /*0032*/ 	.short	(.L_19 - .L_18)
	.align		4
.L_18:
        /*0034*/ 	.word	index@(_Z14matrixMultiplyPfS_S_)
        /*0038*/ 	.word	0x00000000


	//----- nvinfo : EIATTR_MIN_STACK_SIZE
	.align		4
.L_19:
        /*003c*/ 	.byte	0x04, 0x12
        /*003e*/ 	.short	(.L_21 - .L_20)
	.align		4
.L_20:
        /*0040*/ 	.word	index@(_Z12helloFromGPUv)
        /*0044*/ 	.word	0x00000000
.L_21:


//--------------------- .nv.compat                --------------------------
	.section	.nv.compat,"",@"SHT_CUDA_COMPAT_INFO"
	.align	4
        /*0000*/ 	.byte	0x02, 0x09, 0x00, 0x00, 0x02, 0x02, 0x01, 0x00, 0x02, 0x05, 0x05, 0x00, 0x03, 0x07, 0x01, 0x01
        /*0010*/ 	.byte	0x02, 0x03, 0x00, 0x00, 0x02, 0x06, 0x01, 0x00, 0x04, 0x0b, 0x08, 0x00, 0x09, 0x00, 0x00, 0x00
        /*0020*/ 	.byte	0x00, 0x00, 0x00, 0x00


//--------------------- .nv.info._Z14matrixMultiplyPfS_S_ --------------------------
	.section	.nv.info._Z14matrixMultiplyPfS_S_,"",@"SHT_CUDA_INFO"
	.sectionflags	@""
	.align	4


	//----- nvinfo : EIATTR_CUDA_API_VERSION
	.align		4
        /*0000*/ 	.byte	0x04, 0x37
        /*0002*/ 	.short	(.L_23 - .L_22)
.L_22:
        /*0004*/ 	.word	0x00000082


	//----- nvinfo : EIATTR_KPARAM_INFO
	.align		4
.L_23:
        /*0008*/ 	.byte	0x04, 0x17
        /*000a*/ 	.short	(.L_25 - .L_24)
.L_24:
        /*000c*/ 	.word	0x00000000
        /*0010*/ 	.short	0x0002
        /*0012*/ 	.short	0x0010
        /*0014*/ 	.byte	0x00, 0xf5, 0x21, 0x00


	//----- nvinfo : EIATTR_KPARAM_INFO
	.align		4
.L_25:
        /*0018*/ 	.byte	0x04, 0x17
        /*001a*/ 	.short	(.L_27 - .L_26)
.L_26:
        /*001c*/ 	.word	0x00000000
        /*0020*/ 	.short	0x0001
        /*0022*/ 	.short	0x0008
        /*0024*/ 	.byte	0x00, 0xf5, 0x21, 0x00


	//----- nvinfo : EIATTR_KPARAM_INFO
	.align		4
.L_27:
        /*0028*/ 	.byte	0x04, 0x17
        /*002a*/ 	.short	(.L_29 - .L_28)
.L_28:
        /*002c*/ 	.word	0x00000000
        /*0030*/ 	.short	0x0000
        /*0032*/ 	.short	0x0000
        /*0034*/ 	.byte	0x00, 0xf5, 0x21, 0x00


	//----- nvinfo : EIATTR_SPARSE_MMA_MASK
	.align		4
.L_29:
        /*0038*/ 	.byte	0x03, 0x50
        /*003a*/ 	.short	0x0000


	//----- nvinfo : EIATTR_MAXREG_COUNT
	.align		4
        /*003c*/ 	.byte	0x03, 0x1b
        /*003e*/ 	.short	0x00ff


	//----- nvinfo : EIATTR_MERCURY_ISA_VERSION
	.align		4
        /*0040*/ 	.byte	0x03, 0x5f
        /*0042*/ 	.short	0x0101


	//----- nvinfo : EIATTR_VRC_CTA_INIT_COUNT
	.align		4
        /*0044*/ 	.byte	0x02, 0x4a
	.zero		1
	.zero		1


	//----- nvinfo : EIATTR_EXIT_INSTR_OFFSETS
	.align		4
        /*0048*/ 	.byte	0x04, 0x1c
        /*004a*/ 	.short	(.L_31 - .L_30)


	//   ....[0]....
.L_30:
        /*004c*/ 	.word	0x000000b0


	//   ....[1]....
        /*0050*/ 	.word	0x00000550


	//----- nvinfo : EIATTR_CBANK_PARAM_SIZE
	.align		4
.L_31:
        /*0054*/ 	.byte	0x03, 0x19
        /*0056*/ 	.short	0x0018


	//----- nvinfo : EIATTR_PARAM_CBANK
	.align		4
        /*0058*/ 	.byte	0x04, 0x0a
        /*005a*/ 	.short	(.L_33 - .L_32)
	.align		4
.L_32:
        /*005c*/ 	.word	index@(.nv.constant0._Z14matrixMultiplyPfS_S_)
        /*0060*/ 	.short	0x0380
        /*0062*/ 	.short	0x0018


	//----- nvinfo : EIATTR_SW_WAR
	.align		4
.L_33:
        /*0064*/ 	.byte	0x04, 0x36
        /*0066*/ 	.short	(.L_35 - .L_34)
.L_34:
        /*0068*/ 	.word	0x00000008
.L_35:


//--------------------- .nv.info._Z12helloFromGPUv --------------------------
	.section	.nv.info._Z12helloFromGPUv,"",@"SHT_CUDA_INFO"
	.sectionflags	@""
	.align	4


	//----- nvinfo : EIATTR_CUDA_API_VERSION
	.align		4
        /*0000*/ 	.byte	0x04, 0x37
        /*0002*/ 	.short	(.L_37 - .L_36)
.L_36:
        /*0004*/ 	.word	0x00000082


	//----- nvinfo : EIATTR_SPARSE_MMA_MASK
	.align		4
.L_37:
        /*0008*/ 	.byte	0x03, 0x50
        /*000a*/ 	.short	0x0000


	//----- nvinfo : EIATTR_MAXREG_COUNT
	.align		4
        /*000c*/ 	.byte	0x03, 0x1b
        /*000e*/ 	.short	0x00ff


	//----- nvinfo : EIATTR_EXTERNS
	.align		4
        /*0010*/ 	.byte	0x04, 0x0f
        /*0012*/ 	.short	(.L_39 - .L_38)


	//   ....[0]....
	.align		4
.L_38:
        /*0014*/ 	.word	index@(vprintf)


	//----- nvinfo : EIATTR_MERCURY_ISA_VERSION
	.align		4
.L_39:
        /*0018*/ 	.byte	0x03, 0x5f
        /*001a*/ 	.short	0x0101


	//----- nvinfo : EIATTR_VRC_CTA_INIT_COUNT
	.align		4
        /*001c*/ 	.byte	0x02, 0x4a
	.zero		1
	.zero		1


	//----- nvinfo : EIATTR_SYSCALL_OFFSETS
	.align		4
        /*0020*/ 	.byte	0x04, 0x46
        /*0022*/ 	.short	(.L_41 - .L_40)


	//   ....[0]....
.L_40:
        /*0024*/ 	.word	0x00000080


	//----- nvinfo : EIATTR_EXIT_INSTR_OFFSETS
	.align		4
.L_41:
        /*0028*/ 	.byte	0x04, 0x1c
        /*002a*/ 	.short	(.L_43 - .L_42)


	//   ....[0]....
.L_42:
        /*002c*/ 	.word	0x00000090


	//----- nvinfo : EIATTR_SW_WAR
	.align		4
.L_43:
        /*0030*/ 	.byte	0x04, 0x36
        /*0032*/ 	.short	(.L_45 - .L_44)
.L_44:
        /*0034*/ 	.word	0x00000008
.L_45:


//--------------------- .nv.callgraph             --------------------------
	.section	.nv.callgraph,"",@"SHT_CUDA_CALLGRAPH"
	.align	4
	.sectionentsize	8
	.align		4
        /*0000*/ 	.word	0x00000000
	.align		4
        /*0004*/ 	.word	0xffffffff
	.align		4
        /*0008*/ 	.word	index@(_Z12helloFromGPUv)
	.align		4
        /*000c*/ 	.word	index@(vprintf)
	.align		4
        /*0010*/ 	.word	0x00000000
	.align		4
        /*0014*/ 	.word	0xfffffffe
	.align		4
        /*0018*/ 	.word	0x00000000
	.align		4
        /*001c*/ 	.word	0xfffffffd
	.align		4
        /*0020*/ 	.word	0x00000000
	.align		4
        /*0024*/ 	.word	0xfffffffc


//--------------------- .nv.constant4             --------------------------
	.section	.nv.constant4,"a",@progbits
	.align	8
	.align		8
.nv.constant4:
        /*0000*/ 	.dword	precalc_xorwow_matrix
	.align		8
        /*0008*/ 	.dword	precalc_xorwow_offset_matrix
	.align		8
        /*0010*/ 	.dword	mrg32k3aM1
	.align		8
        /*0018*/ 	.dword	mrg32k3aM2
	.align		8
        /*0020*/ 	.dword	mrg32k3aM1SubSeq
	.align		8
        /*0028*/ 	.dword	mrg32k3aM2SubSeq
	.align		8
        /*0030*/ 	.dword	mrg32k3aM1Seq
	.align		8
        /*0038*/ 	.dword	mrg32k3aM2Seq
	.align		8
        /*0040*/ 	.dword	$str
	.align		8
        /*0048*/ 	.dword	vprintf


//--------------------- .nv.constant3             --------------------------
	.section	.nv.constant3,"a",@progbits
	.align	8
.nv.constant3:
	.type		__cr_lgamma_table,@object
	.size		__cr_lgamma_table,(.L_8 - __cr_lgamma_table)
__cr_lgamma_table:
        /*0000*/ 	.byte	0x00, 0x00, 0x00, 0x00, 0x00, 0x00, 0x00, 0x00, 0x00, 0x00, 0x00, 0x00, 0x00, 0x00, 0x00, 0x00
        /*0010*/ 	.byte	0xef, 0x39, 0xfa, 0xfe, 0x42, 0x2e, 0xe6, 0x3f, 0x02, 0x20, 0x2a, 0xfa, 0x0b, 0xab, 0xfc, 0x3f
        /*0020*/ 	.byte	0xf9, 0x2c, 0x92, 0x7c, 0xa7, 0x6c, 0x09, 0x40, 0xc9, 0x79, 0x44, 0x3c, 0x64, 0x26, 0x13, 0x40
        /*0030*/ 	.byte	0xca, 0x01, 0xcf, 0x3a, 0x27, 0x51, 0x1a, 0x40, 0x30, 0xcc, 0x2d, 0xf3, 0xe1, 0x0c, 0x21, 0x40
        /*0040*/ 	.byte	0x0d, 0xb7, 0xfc, 0x82, 0x8e, 0x35, 0x25, 0x40
.L_8:


//--------------------- .text._Z14matrixMultiplyPfS_S_ --------------------------
	.section	.text._Z14matrixMultiplyPfS_S_,"ax",@progbits
	.align	128
        .global         _Z14matrixMultiplyPfS_S_
        .type           _Z14matrixMultiplyPfS_S_,@function
        .size           _Z14matrixMultiplyPfS_S_,(.L_x_4 - _Z14matrixMultiplyPfS_S_)
        .other          _Z14matrixMultiplyPfS_S_,@"STO_CUDA_ENTRY STV_DEFAULT"
_Z14matrixMultiplyPfS_S_:
.text._Z14matrixMultiplyPfS_S_:
[----:B------:R-:W-:Y:S01]  /*0000*/  LDC R1, c[0x0][0x37c] ;  /* 0x0000df00ff017b82 */ /* 0x000fe20000000800 */
[----:B------:R-:W0:Y:S07]  /*0010*/  S2R R3, SR_TID.X ;  /* 0x0000000000037919 */ /* 0x000e2e0000002100 */
[----:B------:R-:W1:Y:S01]  /*0020*/  LDC R7, c[0x0][0x364] ;  /* 0x0000d900ff077b82 */ /* 0x000e620000000800 */
[----:B------:R-:W1:Y:S07]  /*0030*/  S2R R2, SR_TID.Y ;  /* 0x0000000000027919 */ /* 0x000e6e0000002200 */
[----:B------:R-:W0:Y:S08]  /*0040*/  S2UR UR5, SR_CTAID.X ;  /* 0x00000000000579c3 */ /* 0x000e300000002500 */
[----:B------:R-:W0:Y:S08]  /*0050*/  LDC R0, c[0x0][0x360] ;  /* 0x0000d800ff007b82 */ /* 0x000e300000000800 */
[----:B------:R-:W1:Y:S01]  /*0060*/  S2UR UR4, SR_CTAID.Y ;  /* 0x00000000000479c3 */ /* 0x000e620000002600 */
[----:B0-----:R-:W-:-:S05]  /*0070*/  IMAD R0, R0, UR5, R3 ;  /* 0x0000000500007c24 */ /* 0x001fca000f8e0203 */
[----:B------:R-:W-:Y:S01]  /*0080*/  ISETP.GT.AND P0, PT, R0, 0x3fff, PT ;  /* 0x00003fff0000780c */ /* 0x000fe20003f04270 */
[----:B-1----:R-:W-:-:S05]  /*0090*/  IMAD R7, R7, UR4, R2 ;  /* 0x0000000407077c24 */ /* 0x002fca000f8e0202 */
[----:B------:R-:W-:-:S13]  /*00a0*/  ISETP.GT.U32.OR P0, PT, R7, 0x3fff, P0 ;  /* 0x00003fff0700780c */ /* 0x000fda0000704470 */
[----:B------:R-:W-:Y:S05]  /*00b0*/  @P0 EXIT ;  /* 0x000000000000094d */ /* 0x000fea0003800000 */
[----:B------:R-:W0:Y:S01]  /*00c0*/  LDC.64 R2, c[0x0][0x380] ;  /* 0x0000e000ff027b82 */ /* 0x000e220000000a00 */
[----:B------:R-:W1:Y:S01]  /*00d0*/  LDCU.64 UR6, c[0x0][0x388] ;  /* 0x00007100ff0677ac */ /* 0x000e620008000a00 */
[----:B------:R-:W-:Y:S01]  /*00e0*/  SHF.L.U32 R7, R7, 0xe, RZ ;  /* 0x0000000e07077819 */ /* 0x000fe200000006ff */
[----:B------:R-:W-:Y:S01]  /*00f0*/  HFMA2 R14, -RZ, RZ, 0, 0 ;  /* 0x00000000ff0e7431 */ /* 0x000fe200000001ff */
[----:B------:R-:W-:Y:S01]  /*0100*/  MOV R6, R0 ;  /* 0x0000000000067202 */ /* 0x000fe20000000f00 */
[----:B------:R-:W2:Y:S01]  /*0110*/  LDCU.64 UR8, c[0x0][0x358] ;  /* 0x00006b00ff0877ac */ /* 0x000ea20008000a00 */
[----:B------:R-:W-:Y:S01]  /*0120*/  UMOV UR4, URZ ;  /* 0x000000ff00047c82 */ /* 0x000fe20008000000 */
[----:B-1----:R-:W-:-:S04]  /*0130*/  UIADD3 UR5, UP0, UPT, UR6, 0x80000, URZ ;  /* 0x0008000006057890 */ /* 0x002fc8000ff1e0ff */
[----:B------:R-:W-:Y:S01]  /*0140*/  UIADD3.X UR6, UPT, UPT, URZ, UR7, URZ, UP0, !UPT ;  /* 0x00000007ff067290 */ /* 0x000fe200087fe4ff */
[----:B0-----:R-:W-:-:S03]  /*0150*/  IMAD.WIDE.U32 R2, R7, 0x4, R2 ;  /* 0x0000000407027825 */ /* 0x001fc600078e0002 */
[----:B------:R-:W-:-:S04]  /*0160*/  IADD3 R4, P0, PT, R2, 0x20, RZ ;  /* 0x0000002002047810 */ /* 0x000fc80007f1e0ff */
[----:B--2---:R-:W-:-:S09]  /*0170*/  IADD3.X R5, PT, PT, RZ, R3, RZ, P0, !PT ;  /* 0x00000003ff057210 */ /* 0x004fd200007fe4ff */
.L_x_0:
[----:B------:R-:W-:Y:S01]  /*0180*/  MOV R2, UR5 ;  /* 0x0000000500027c02 */ /* 0x000fe20008000f00 */
[----:B------:R-:W2:Y:S01]  /*0190*/  LDG.E R15, desc[UR8][R4.64+-0x20] ;  /* 0xffffe008040f7981 */ /* 0x000ea2000c1e1900 */
[----:B------:R-:W-:-:S03]  /*01a0*/  MOV R3, UR6 ;  /* 0x0000000600037c02 */ /* 0x000fc60008000f00 */
[----:B------:R-:W3:Y:S01]  /*01b0*/  LDG.E R24, desc[UR8][R4.64+-0x1c] ;  /* 0xffffe40804187981 */ /* 0x000ee2000c1e1900 */
[----:B------:R-:W-:-:S03]  /*01c0*/  IMAD.WIDE R2, R6, 0x4, R2 ;  /* 0x0000000406027825 */ /* 0x000fc600078e0202 */
[----:B------:R-:W4:Y:S04]  /*01d0*/  LDG.E R19, desc[UR8][R4.64+-0x18] ;  /* 0xffffe80804137981 */ /* 0x000f28000c1e1900 */
[----:B------:R-:W2:Y:S04]  /*01e0*/  LDG.E R16, desc[UR8][R2.64+-0x80000] ;  /* 0xf800000802107981 */ /* 0x000ea8000c1e1900 */
[----:B------:R-:W3:Y:S04]  /*01f0*/  LDG.E R25, desc[UR8][R2.64+-0x70000] ;  /* 0xf900000802197981 */ /* 0x000ee8000c1e1900 */
[----:B------:R-:W4:Y:S04]  /*0200*/  LDG.E R18, desc[UR8][R2.64+-0x60000] ;  /* 0xfa00000802127981 */ /* 0x000f28000c1e1900 */
[----:B------:R-:W5:Y:S04]  /*0210*/  LDG.E R20, desc[UR8][R4.64+-0x14] ;  /* 0xffffec0804147981 */ /* 0x000f68000c1e1900 */
        /* <DEDUP_REMOVED lines=11> */
[----:B------:R-:W5:Y:S01]  /*02d0*/  LDG.E R26, desc[UR8][R4.64+0x1c] ;  /* 0x00001c08041a7981 */ /* 0x000f62000c1e1900 */
[----:B--2---:R-:W-:-:S03]  /*02e0*/  FFMA R15, R15, R16, R14 ;  /* 0x000000100f0f7223 */ /* 0x004fc6000000000e */
[----:B------:R-:W2:Y:S01]  /*02f0*/  LDG.E R16, desc[UR8][R4.64] ;  /* 0x0000000804107981 */ /* 0x000ea2000c1e1900 */
[----:B---3--:R-:W-:-:S03]  /*0300*/  FFMA R24, R24, R25, R15 ;  /* 0x0000001918187223 */ /* 0x008fc6000000000f */
[----:B------:R-:W3:Y:S01]  /*0310*/  LDG.E R14, desc[UR8][R4.64+0x4] ;  /* 0x00000408040e7981 */ /* 0x000ee2000c1e1900 */
[----:B----4-:R-:W-:-:S03]  /*0320*/  FFMA R25, R19, R18, R24 ;  /* 0x0000001213197223 */ /* 0x010fc60000000018 */
[----:B------:R-:W3:Y:S04]  /*0330*/  LDG.E R15, desc[UR8][R2.64+0x10000] ;  /* 0x01000008020f7981 */ /* 0x000ee8000c1e1900 */
[----:B------:R-:W4:Y:S01]  /*0340*/  LDG.E R18, desc[UR8][R4.64+0x8] ;  /* 0x0000080804127981 */ /* 0x000f22000c1e1900 */
[----:B-----5:R-:W-:-:S03]  /*0350*/  FFMA R25, R20, R21, R25 ;  /* 0x0000001514197223 */ /* 0x020fc60000000019 */
[----:B------:R-:W4:Y:S04]  /*0360*/  LDG.E R19, desc[UR8][R2.64+0x20000] ;  /* 0x0200000802137981 */ /* 0x000f28000c1e1900 */
[----:B------:R-:W5:Y:S01]  /*0370*/  LDG.E R20, desc[UR8][R4.64+0xc] ;  /* 0x00000c0804147981 */ /* 0x000f62000c1e1900 */
[----:B------:R-:W-:-:S03]  /*0380*/  FFMA R25, R22, R23, R25 ;  /* 0x0000001716197223 */ /* 0x000fc60000000019 */
[----:B------:R-:W5:Y:S04]  /*0390*/  LDG.E R21, desc[UR8][R2.64+0x30000] ;  /* 0x0300000802157981 */ /* 0x000f68000c1e1900 */
[----:B------:R-:W5:Y:S04]  /*03a0*/  LDG.E R22, desc[UR8][R4.64+0x10] ;  /* 0x0000100804167981 */ /* 0x000f68000c1e1900 */
[----:B------:R-:W5:Y:S01]  /*03b0*/  LDG.E R23, desc[UR8][R2.64+0x40000] ;  /* 0x0400000802177981 */ /* 0x000f62000c1e1900 */
[----:B------:R-:W-:-:S03]  /*03c0*/  FFMA R28, R12, R13, R25 ;  /* 0x0000000d0c1c7223 */ /* 0x000fc60000000019 */
[----:B------:R-:W5:Y:S04]  /*03d0*/  LDG.E R24, desc[UR8][R4.64+0x14] ;  /* 0x0000140804187981 */ /* 0x000f68000c1e1900 */
[----:B------:R-:W5:Y:S04]  /*03e0*/  LDG.E R25, desc[UR8][R2.64+0x50000] ;  /* 0x0500000802197981 */ /* 0x000f68000c1e1900 */
[----:B------:R0:W5:Y:S04]  /*03f0*/  LDG.E R13, desc[UR8][R4.64+0x18] ;  /* 0x00001808040d7981 */ /* 0x000168000c1e1900 */
[----:B------:R-:W5:Y:S01]  /*0400*/  LDG.E R12, desc[UR8][R2.64+0x60000] ;  /* 0x06000008020c7981 */ /* 0x000f62000c1e1900 */
[----:B------:R-:W-:-:S04]  /*0410*/  FFMA R9, R9, R8, R28 ;  /* 0x0000000809097223 */ /* 0x000fc8000000001c */
[----:B------:R-:W-:Y:S01]  /*0420*/  FFMA R9, R10, R11, R9 ;  /* 0x0000000b0a097223 */ /* 0x000fe20000000009 */
[----:B------:R-:W-:-:S04]  /*0430*/  UIADD3 UR4, UPT, UPT, UR4, 0x10, URZ ;  /* 0x0000001004047890 */ /* 0x000fc8000fffe0ff */
[----:B------:R-:W-:Y:S01]  /*0440*/  UISETP.NE.AND UP0, UPT, UR4, 0x4000, UPT ;  /* 0x000040000400788c */ /* 0x000fe2000bf05270 */
[----:B0-----:R-:W-:Y:S02]  /*0450*/  IADD3 R4, P0, PT, R4, 0x40, RZ ;  /* 0x0000004004047810 */ /* 0x001fe40007f1e0ff */
[----:B------:R-:W-:Y:S02]  /*0460*/  IADD3 R6, PT, PT, R6, 0x40000, RZ ;  /* 0x0004000006067810 */ /* 0x000fe40007ffe0ff */
[----:B------:R-:W-:Y:S01]  /*0470*/  IADD3.X R5, PT, PT, RZ, R5, RZ, P0, !PT ;  /* 0x00000005ff057210 */ /* 0x000fe200007fe4ff */
[----:B--2---:R-:W-:-:S04]  /*0480*/  FFMA R9, R16, R17, R9 ;  /* 0x0000001110097223 */ /* 0x004fc80000000009 */
[----:B---3--:R-:W-:-:S04]  /*0490*/  FFMA R9, R14, R15, R9 ;  /* 0x0000000f0e097223 */ /* 0x008fc80000000009 */
[----:B----4-:R-:W-:-:S04]  /*04a0*/  FFMA R9, R18, R19, R9 ;  /* 0x0000001312097223 */ /* 0x010fc80000000009 */
[----:B-----5:R-:W-:-:S04]  /*04b0*/  FFMA R9, R20, R21, R9 ;  /* 0x0000001514097223 */ /* 0x020fc80000000009 */
[----:B------:R-:W-:-:S04]  /*04c0*/  FFMA R9, R22, R23, R9 ;  /* 0x0000001716097223 */ /* 0x000fc80000000009 */
[----:B------:R-:W-:-:S04]  /*04d0*/  FFMA R24, R24, R25, R9 ;  /* 0x0000001918187223 */ /* 0x000fc80000000009 */
[----:B------:R-:W-:-:S04]  /*04e0*/  FFMA R13, R13, R12, R24 ;  /* 0x0000000c0d0d7223 */ /* 0x000fc80000000018 */
[----:B------:R-:W-:Y:S01]  /*04f0*/  FFMA R14, R26, R27, R13 ;  /* 0x0000001b1a0e7223 */ /* 0x000fe2000000000d */
[----:B------:R-:W-:Y:S06]  /*0500*/  BRA.U UP0, `(.L_x_0) ;  /* 0xfffffffd001c7547 */ /* 0x000fec000b83ffff */
[----:B------:R-:W0:Y:S01]  /*0510*/  LDC.64 R2, c[0x0][0x390] ;  /* 0x0000e400ff027b82 */ /* 0x000e220000000a00 */
[----:B------:R-:W-:-:S05]  /*0520*/  IADD3 R7, PT, PT, R0, R7, RZ ;  /* 0x0000000700077210 */ /* 0x000fca0007ffe0ff */
[----:B0-----:R-:W-:-:S05]  /*0530*/  IMAD.WIDE R2, R7, 0x4, R2 ;  /* 0x0000000407027825 */ /* 0x001fca00078e0202 */
[----:B------:R-:W-:Y:S01]  /*0540*/  STG.E desc[UR8][R2.64], R14 ;  /* 0x0000000e02007986 */ /* 0x000fe2000c101908 */
[----:B------:R-:W-:Y:S05]  /*0550*/  EXIT ;  /* 0x000000000000794d */ /* 0x000fea0003800000 */
.L_x_1:
[----:B------:R-:W-:-:S00]  /*0560*/  BRA `(.L_x_1) ;  /* 0xfffffffc00fc7947 */ /* 0x000fc0000383ffff */
[----:B------:R-:W-:-:S00]  /*0570*/  NOP ;  /* 0x0000000000007918 */ /* 0x000fc00000000000 */
        /* <DEDUP_REMOVED lines=8> */
.L_x_4:


//--------------------- .text._Z12helloFromGPUv   --------------------------
	.section	.text._Z12helloFromGPUv,"ax",@progbits
	.align	128
        .global         _Z12helloFromGPUv
        .type           _Z12helloFromGPUv,@function
        .size           _Z12helloFromGPUv,(.L_x_5 - _Z12helloFromGPUv)
        .other          _Z12helloFromGPUv,@"STO_CUDA_ENTRY STV_DEFAULT"
_Z12helloFromGPUv:
.text._Z12helloFromGPUv:
[----:B------:R-:W0:Y:S01]  /*0000*/  LDC R1, c[0x0][0x37c] ;  /* 0x0000df00ff017b82 */ /* 0x000e220000000800 */
[----:B------:R-:W-:Y:S01]  /*0010*/  MOV R0, 0x48 ;  /* 0x0000004800007802 */ /* 0x000fe20000000f00 */
[----:B------:R-:W1:Y:S01]  /*0020*/  LDCU.64 UR4, c[0x4][0x40] ;  /* 0x01000800ff0477ac */ /* 0x000e620008000a00 */
[----:B------:R-:W-:-:S05]  /*0030*/  CS2R R6, SRZ ;  /* 0x0000000000067805 */ /* 0x000fca000001ff00 */
[----:B------:R2:W3:Y:S01]  /*0040*/  LDC.64 R2, c[0x4][R0] ;  /* 0x0100000000027b82 */ /* 0x0004e20000000a00 */
[----:B-1----:R-:W-:Y:S02]  /*0050*/  IMAD.U32 R4, RZ, RZ, UR4 ;  /* 0x00000004ff047e24 */ /* 0x002fe4000f8e00ff */
[----:B--2---:R-:W-:-:S07]  /*0060*/  IMAD.U32 R5, RZ, RZ, UR5 ;  /* 0x00000005ff057e24 */ /* 0x004fce000f8e00ff */
[----:B------:R-:W-:-:S07]  /*0070*/  LEPC R20, `(.L_x_2) ;  /* 0x000000001014794e */ /* 0x000fce0000000000 */
[----:B0--3--:R-:W-:Y:S05]  /*0080*/  CALL.ABS.NOINC R2 ;  /* 0x0000000002007343 */ /* 0x009fea0003c00000 */
.L_x_2:
[----:B------:R-:W-:Y:S05]  /*0090*/  EXIT ;  /* 0x000000000000794d */ /* 0x000fea0003800000 */
.L_x_3:
        /* <DEDUP_REMOVED lines=14> */
.L_x_5:


//--------------------- .nv.global.init           --------------------------
	.section	.nv.global.init,"aw",@progbits
	.align	4
.nv.global.init:
	.type		mrg32k3aM1SubSeq,@object
	.size		mrg32k3aM1SubSeq,(mrg32k3aM2SubSeq - mrg32k3aM1SubSeq)
mrg32k3aM1SubSeq:
        /*0000*/ 	.byte	0x0b, 0xcc, 0xee, 0x04, 0x73, 0x29, 0x8b, 0x6f, 0xf6, 0x53, 0x03, 0xf6, 0x23, 0xf6, 0xea, 0xda
        /* <DEDUP_REMOVED lines=125> */
	.type		mrg32k3aM2SubSeq,@object
	.size		mrg32k3aM2SubSeq,(mrg32k3aM1 - mrg32k3aM2SubSeq)
mrg32k3aM2SubSeq:
        /* <DEDUP_REMOVED lines=126> */
	.type		mrg32k3aM1,@object
	.size		mrg32k3aM1,(mrg32k3aM1Seq - mrg32k3aM1)
mrg32k3aM1:
        /* <DEDUP_REMOVED lines=144> */
	.type		mrg32k3aM1Seq,@object
	.size		mrg32k3aM1Seq,(mrg32k3aM2 - mrg32k3aM1Seq)
mrg32k3aM1Seq:
        /* <DEDUP_REMOVED lines=144> */
	.type		mrg32k3aM2,@object
	.size		mrg32k3aM2,(mrg32k3aM2Seq - mrg32k3aM2)
mrg32k3aM2:
        /* <DEDUP_REMOVED lines=144> */
	.type		mrg32k3aM2Seq,@object
	.size		mrg32k3aM2Seq,(precalc_xorwow_matrix - mrg32k3aM2Seq)
mrg32k3aM2Seq:
        /* <DEDUP_REMOVED lines=144> */
	.type		precalc_xorwow_matrix,@object
	.size		precalc_xorwow_matrix,(precalc_xorwow_offset_matrix - precalc_xorwow_matrix)
precalc_xorwow_matrix:
        /* <DEDUP_REMOVED lines=6400> */
	.type		precalc_xorwow_offset_matrix,@object
	.size		precalc_xorwow_offset_matrix,($str - precalc_xorwow_offset_matrix)
precalc_xorwow_offset_matrix:
        /* <DEDUP_REMOVED lines=6400> */
	.type		$str,@object
	.size		$str,(.L_9 - $str)
$str:
        /*353c0*/ 	.byte	0x48, 0x65, 0x6c, 0x6c, 0x6f, 0x20, 0x66, 0x72, 0x6f, 0x6d, 0x20, 0x47, 0x50, 0x55, 0x21, 0x0a
        /*353d0*/ 	.byte	0x00
.L_9:


//--------------------- .nv.shared.reserved.0     --------------------------
	.section	.nv.shared.reserved.0,"aw",@nobits
	.weak		__nv_reservedSMEM_offset_0_alias
	.size		__nv_reservedSMEM_offset_0_alias, 0, 64
	.other		__nv_reservedSMEM_offset_0_alias,@"STO_CUDA_RESERVED_SHARED STV_DEFAULT"
__nv_reservedSMEM_offset_0_alias:
	.zero		0
	.zero		64


//--------------------- .nv.constant0._Z14matrixMultiplyPfS_S_ --------------------------
	.section	.nv.constant0._Z14matrixMultiplyPfS_S_,"a",@progbits
	.sectionflags	@""
	.align	4
.nv.constant0._Z14matrixMultiplyPfS_S_:
	.zero		920


//--------------------- .nv.constant0._Z12helloFromGPUv --------------------------
	.section	.nv.constant0._Z12helloFromGPUv,"a",@progbits
	.sectionflags	@""
	.align	4
.nv.constant0._Z12helloFromGPUv:
	.zero		896


//--------------------- SYMBOLS --------------------------

	.type		.nv.reservedSmem.offset0,@object
	.size		.nv.reservedSmem.offset0,0x4
	.type		vprintf,@function
